//
// Generated by NVIDIA NVVM Compiler
//
// Compiler Build ID: CL-36424714
// Cuda compilation tools, release 13.0, V13.0.88
// Based on NVVM 20.0.0
//

.version 9.0
.target sm_100
.address_size 64

	// .globl	_Z22pack_bits_float_kernelPKfPiiiiii

.visible .entry _Z22pack_bits_float_kernelPKfPiiiiii(
	.param .u64 .ptr .align 1 _Z22pack_bits_float_kernelPKfPiiiiii_param_0,
	.param .u64 .ptr .align 1 _Z22pack_bits_float_kernelPKfPiiiiii_param_1,
	.param .u32 _Z22pack_bits_float_kernelPKfPiiiiii_param_2,
	.param .u32 _Z22pack_bits_float_kernelPKfPiiiiii_param_3,
	.param .u32 _Z22pack_bits_float_kernelPKfPiiiiii_param_4,
	.param .u32 _Z22pack_bits_float_kernelPKfPiiiiii_param_5,
	.param .u32 _Z22pack_bits_float_kernelPKfPiiiiii_param_6
)
{
	.reg .pred 	%p<40>;
	.reg .b32 	%r<253>;
	.reg .b64 	%rd<15>;

	ld.param.u64 	%rd3, [_Z22pack_bits_float_kernelPKfPiiiiii_param_0];
	ld.param.u64 	%rd2, [_Z22pack_bits_float_kernelPKfPiiiiii_param_1];
	ld.param.u32 	%r50, [_Z22pack_bits_float_kernelPKfPiiiiii_param_2];
	ld.param.u32 	%r46, [_Z22pack_bits_float_kernelPKfPiiiiii_param_3];
	ld.param.u32 	%r47, [_Z22pack_bits_float_kernelPKfPiiiiii_param_4];
	ld.param.u32 	%r48, [_Z22pack_bits_float_kernelPKfPiiiiii_param_5];
	ld.param.u32 	%r49, [_Z22pack_bits_float_kernelPKfPiiiiii_param_6];
	cvta.to.global.u64 	%rd1, %rd3;
	mov.u32 	%r51, %ctaid.x;
	mov.u32 	%r52, %ntid.x;
	mov.u32 	%r53, %tid.x;
	mad.lo.s32 	%r1, %r51, %r52, %r53;
	mul.lo.s32 	%r54, %r48, %r50;
	setp.ge.s32 	%p1, %r1, %r54;
	@%p1 bra 	$L__BB0_15;
	div.s32 	%r2, %r1, %r48;
	mul.lo.s32 	%r56, %r2, %r48;
	sub.s32 	%r3, %r1, %r56;
	mul.lo.s32 	%r4, %r3, %r47;
	add.s32 	%r57, %r4, %r47;
	min.s32 	%r5, %r57, %r46;
	setp.ge.s32 	%p2, %r4, %r5;
	mov.b32 	%r252, 0;
	@%p2 bra 	$L__BB0_14;
	mul.lo.s32 	%r6, %r2, %r46;
	sub.s32 	%r7, %r5, %r4;
	and.b32  	%r8, %r7, 15;
	sub.s32 	%r60, %r4, %r5;
	setp.gt.u32 	%p3, %r60, -16;
	mov.b32 	%r252, 0;
	mov.u32 	%r240, %r4;
	@%p3 bra 	$L__BB0_5;
	and.b32  	%r9, %r7, -16;
	add.s32 	%r235, %r4, %r6;
	mov.b32 	%r252, 0;
	mov.u32 	%r240, %r4;
	mov.u32 	%r238, %r252;
$L__BB0_4:
	.pragma "nounroll";
	mul.wide.s32 	%rd4, %r235, 4;
	add.s64 	%rd5, %rd1, %rd4;
	ld.global.nc.u32 	%r62, [%rd5];
	and.b32  	%r63, %r62, 2147483647;
	setp.ne.s32 	%p4, %r63, 0;
	selp.u32 	%r64, 1, 0, %p4;
	shl.b32 	%r65, %r64, %r238;
	or.b32  	%r66, %r65, %r252;
	ld.global.nc.u32 	%r67, [%rd5+4];
	and.b32  	%r68, %r67, 2147483647;
	setp.ne.s32 	%p5, %r68, 0;
	selp.u32 	%r69, 1, 0, %p5;
	add.s32 	%r70, %r238, 1;
	shl.b32 	%r71, %r69, %r70;
	or.b32  	%r72, %r71, %r66;
	ld.global.nc.u32 	%r73, [%rd5+8];
	and.b32  	%r74, %r73, 2147483647;
	setp.ne.s32 	%p6, %r74, 0;
	selp.u32 	%r75, 1, 0, %p6;
	add.s32 	%r76, %r238, 2;
	shl.b32 	%r77, %r75, %r76;
	or.b32  	%r78, %r77, %r72;
	ld.global.nc.u32 	%r79, [%rd5+12];
	and.b32  	%r80, %r79, 2147483647;
	setp.ne.s32 	%p7, %r80, 0;
	selp.u32 	%r81, 1, 0, %p7;
	add.s32 	%r82, %r238, 3;
	shl.b32 	%r83, %r81, %r82;
	or.b32  	%r84, %r83, %r78;
	ld.global.nc.u32 	%r85, [%rd5+16];
	and.b32  	%r86, %r85, 2147483647;
	setp.ne.s32 	%p8, %r86, 0;
	selp.u32 	%r87, 1, 0, %p8;
	add.s32 	%r88, %r238, 4;
	shl.b32 	%r89, %r87, %r88;
	or.b32  	%r90, %r89, %r84;
	ld.global.nc.u32 	%r91, [%rd5+20];
	and.b32  	%r92, %r91, 2147483647;
	setp.ne.s32 	%p9, %r92, 0;
	selp.u32 	%r93, 1, 0, %p9;
	add.s32 	%r94, %r238, 5;
	shl.b32 	%r95, %r93, %r94;
	or.b32  	%r96, %r95, %r90;
	ld.global.nc.u32 	%r97, [%rd5+24];
	and.b32  	%r98, %r97, 2147483647;
	setp.ne.s32 	%p10, %r98, 0;
	selp.u32 	%r99, 1, 0, %p10;
	add.s32 	%r100, %r238, 6;
	shl.b32 	%r101, %r99, %r100;
	or.b32  	%r102, %r101, %r96;
	ld.global.nc.u32 	%r103, [%rd5+28];
	and.b32  	%r104, %r103, 2147483647;
	setp.ne.s32 	%p11, %r104, 0;
	selp.u32 	%r105, 1, 0, %p11;
	add.s32 	%r106, %r238, 7;
	shl.b32 	%r107, %r105, %r106;
	or.b32  	%r108, %r107, %r102;
	ld.global.nc.u32 	%r109, [%rd5+32];
	and.b32  	%r110, %r109, 2147483647;
	setp.ne.s32 	%p12, %r110, 0;
	selp.u32 	%r111, 1, 0, %p12;
	add.s32 	%r112, %r238, 8;
	shl.b32 	%r113, %r111, %r112;
	or.b32  	%r114, %r113, %r108;
	ld.global.nc.u32 	%r115, [%rd5+36];
	and.b32  	%r116, %r115, 2147483647;
	setp.ne.s32 	%p13, %r116, 0;
	selp.u32 	%r117, 1, 0, %p13;
	add.s32 	%r118, %r238, 9;
	shl.b32 	%r119, %r117, %r118;
	or.b32  	%r120, %r119, %r114;
	ld.global.nc.u32 	%r121, [%rd5+40];
	and.b32  	%r122, %r121, 2147483647;
	setp.ne.s32 	%p14, %r122, 0;
	selp.u32 	%r123, 1, 0, %p14;
	add.s32 	%r124, %r238, 10;
	shl.b32 	%r125, %r123, %r124;
	or.b32  	%r126, %r125, %r120;
	ld.global.nc.u32 	%r127, [%rd5+44];
	and.b32  	%r128, %r127, 2147483647;
	setp.ne.s32 	%p15, %r128, 0;
	selp.u32 	%r129, 1, 0, %p15;
	add.s32 	%r130, %r238, 11;
	shl.b32 	%r131, %r129, %r130;
	or.b32  	%r132, %r131, %r126;
	ld.global.nc.u32 	%r133, [%rd5+48];
	and.b32  	%r134, %r133, 2147483647;
	setp.ne.s32 	%p16, %r134, 0;
	selp.u32 	%r135, 1, 0, %p16;
	add.s32 	%r136, %r238, 12;
	shl.b32 	%r137, %r135, %r136;
	or.b32  	%r138, %r137, %r132;
	ld.global.nc.u32 	%r139, [%rd5+52];
	and.b32  	%r140, %r139, 2147483647;
	setp.ne.s32 	%p17, %r140, 0;
	selp.u32 	%r141, 1, 0, %p17;
	add.s32 	%r142, %r238, 13;
	shl.b32 	%r143, %r141, %r142;
	or.b32  	%r144, %r143, %r138;
	ld.global.nc.u32 	%r145, [%rd5+56];
	and.b32  	%r146, %r145, 2147483647;
	setp.ne.s32 	%p18, %r146, 0;
	selp.u32 	%r147, 1, 0, %p18;
	add.s32 	%r148, %r238, 14;
	shl.b32 	%r149, %r147, %r148;
	or.b32  	%r150, %r149, %r144;
	ld.global.nc.u32 	%r151, [%rd5+60];
	and.b32  	%r152, %r151, 2147483647;
	setp.ne.s32 	%p19, %r152, 0;
	selp.u32 	%r153, 1, 0, %p19;
	add.s32 	%r154, %r238, 15;
	shl.b32 	%r155, %r153, %r154;
	or.b32  	%r252, %r155, %r150;
	add.s32 	%r240, %r240, 16;
	add.s32 	%r235, %r235, 16;
	add.s32 	%r238, %r238, 16;
	setp.ne.s32 	%p20, %r238, %r9;
	@%p20 bra 	$L__BB0_4;
$L__BB0_5:
	setp.eq.s32 	%p21, %r8, 0;
	@%p21 bra 	$L__BB0_14;
	and.b32  	%r22, %r7, 7;
	setp.lt.u32 	%p22, %r8, 8;
	@%p22 bra 	$L__BB0_8;
	add.s32 	%r157, %r240, %r6;
	mul.wide.s32 	%rd6, %r157, 4;
	add.s64 	%rd7, %rd1, %rd6;
	ld.global.nc.u32 	%r158, [%rd7];
	and.b32  	%r159, %r158, 2147483647;
	setp.ne.s32 	%p23, %r159, 0;
	selp.u32 	%r160, 1, 0, %p23;
	sub.s32 	%r161, %r240, %r4;
	shl.b32 	%r162, %r160, %r161;
	ld.global.nc.u32 	%r163, [%rd7+4];
	and.b32  	%r164, %r163, 2147483647;
	setp.ne.s32 	%p24, %r164, 0;
	selp.u32 	%r165, 1, 0, %p24;
	add.s32 	%r166, %r161, 1;
	shl.b32 	%r167, %r165, %r166;
	or.b32  	%r168, %r162, %r167;
	ld.global.nc.u32 	%r169, [%rd7+8];
	and.b32  	%r170, %r169, 2147483647;
	setp.ne.s32 	%p25, %r170, 0;
	selp.u32 	%r171, 1, 0, %p25;
	add.s32 	%r172, %r161, 2;
	shl.b32 	%r173, %r171, %r172;
	or.b32  	%r174, %r168, %r173;
	ld.global.nc.u32 	%r175, [%rd7+12];
	and.b32  	%r176, %r175, 2147483647;
	setp.ne.s32 	%p26, %r176, 0;
	selp.u32 	%r177, 1, 0, %p26;
	add.s32 	%r178, %r161, 3;
	shl.b32 	%r179, %r177, %r178;
	or.b32  	%r180, %r174, %r179;
	ld.global.nc.u32 	%r181, [%rd7+16];
	and.b32  	%r182, %r181, 2147483647;
	setp.ne.s32 	%p27, %r182, 0;
	selp.u32 	%r183, 1, 0, %p27;
	add.s32 	%r184, %r161, 4;
	shl.b32 	%r185, %r183, %r184;
	or.b32  	%r186, %r180, %r185;
	ld.global.nc.u32 	%r187, [%rd7+20];
	and.b32  	%r188, %r187, 2147483647;
	setp.ne.s32 	%p28, %r188, 0;
	selp.u32 	%r189, 1, 0, %p28;
	add.s32 	%r190, %r161, 5;
	shl.b32 	%r191, %r189, %r190;
	or.b32  	%r192, %r186, %r191;
	ld.global.nc.u32 	%r193, [%rd7+24];
	and.b32  	%r194, %r193, 2147483647;
	setp.ne.s32 	%p29, %r194, 0;
	selp.u32 	%r195, 1, 0, %p29;
	add.s32 	%r196, %r161, 6;
	shl.b32 	%r197, %r195, %r196;
	or.b32  	%r198, %r192, %r197;
	ld.global.nc.u32 	%r199, [%rd7+28];
	and.b32  	%r200, %r199, 2147483647;
	setp.ne.s32 	%p30, %r200, 0;
	selp.u32 	%r201, 1, 0, %p30;
	add.s32 	%r202, %r161, 7;
	shl.b32 	%r203, %r201, %r202;
	or.b32  	%r204, %r198, %r203;
	or.b32  	%r252, %r204, %r252;
	add.s32 	%r240, %r240, 8;
$L__BB0_8:
	setp.eq.s32 	%p31, %r22, 0;
	@%p31 bra 	$L__BB0_14;
	and.b32  	%r28, %r7, 3;
	setp.lt.u32 	%p32, %r22, 4;
	@%p32 bra 	$L__BB0_11;
	add.s32 	%r206, %r240, %r6;
	mul.wide.s32 	%rd8, %r206, 4;
	add.s64 	%rd9, %rd1, %rd8;
	ld.global.nc.u32 	%r207, [%rd9];
	and.b32  	%r208, %r207, 2147483647;
	setp.ne.s32 	%p33, %r208, 0;
	selp.u32 	%r209, 1, 0, %p33;
	sub.s32 	%r210, %r240, %r4;
	shl.b32 	%r211, %r209, %r210;
	ld.global.nc.u32 	%r212, [%rd9+4];
	and.b32  	%r213, %r212, 2147483647;
	setp.ne.s32 	%p34, %r213, 0;
	selp.u32 	%r214, 1, 0, %p34;
	add.s32 	%r215, %r210, 1;
	shl.b32 	%r216, %r214, %r215;
	or.b32  	%r217, %r211, %r216;
	ld.global.nc.u32 	%r218, [%rd9+8];
	and.b32  	%r219, %r218, 2147483647;
	setp.ne.s32 	%p35, %r219, 0;
	selp.u32 	%r220, 1, 0, %p35;
	add.s32 	%r221, %r210, 2;
	shl.b32 	%r222, %r220, %r221;
	or.b32  	%r223, %r217, %r222;
	ld.global.nc.u32 	%r224, [%rd9+12];
	and.b32  	%r225, %r224, 2147483647;
	setp.ne.s32 	%p36, %r225, 0;
	selp.u32 	%r226, 1, 0, %p36;
	add.s32 	%r227, %r210, 3;
	shl.b32 	%r228, %r226, %r227;
	or.b32  	%r229, %r223, %r228;
	or.b32  	%r252, %r229, %r252;
	add.s32 	%r240, %r240, 4;
$L__BB0_11:
	setp.eq.s32 	%p37, %r28, 0;
	@%p37 bra 	$L__BB0_14;
	sub.s32 	%r250, %r240, %r4;
	add.s32 	%r249, %r240, %r6;
	neg.s32 	%r248, %r28;
$L__BB0_13:
	.pragma "nounroll";
	mul.wide.s32 	%rd10, %r249, 4;
	add.s64 	%rd11, %rd1, %rd10;
	ld.global.nc.u32 	%r230, [%rd11];
	and.b32  	%r231, %r230, 2147483647;
	setp.ne.s32 	%p38, %r231, 0;
	selp.u32 	%r232, 1, 0, %p38;
	shl.b32 	%r233, %r232, %r250;
	or.b32  	%r252, %r233, %r252;
	add.s32 	%r250, %r250, 1;
	add.s32 	%r249, %r249, 1;
	add.s32 	%r248, %r248, 1;
	setp.ne.s32 	%p39, %r248, 0;
	@%p39 bra 	$L__BB0_13;
$L__BB0_14:
	mad.lo.s32 	%r234, %r2, %r49, %r3;
	cvta.to.global.u64 	%rd12, %rd2;
	mul.wide.s32 	%rd13, %r234, 4;
	add.s64 	%rd14, %rd12, %rd13;
	st.global.u32 	[%rd14], %r252;
$L__BB0_15:
	ret;

}


// ===== COMPILED SASS (sm_100) =====

	.target	sm_100

	.elftype	@"ET_EXEC"


//--------------------- .note.nv.tkinfo           --------------------------
	.section	.note.nv.tkinfo,"",@"SHT_NOTE"
	.sectionflags	@"SHF_NOTE_NV_TKINFO"
	.tkinfo
        /*0018*/ 	.word	0x00000002
        /*0030*/ 	.string	""
        /*0030*/ 	.string	"ptxas"
        /*0030*/ 	.string	"Cuda compilation tools, release 13.0, V13.0.88"
        /*0030*/ 	.string	"Build cuda_13.0.r13.0/compiler.36424714_0"
        /*0030*/ 	.string	"-arch sm_100 -m 64 "



//--------------------- .note.nv.cuinfo           --------------------------
	.section	.note.nv.cuinfo,"",@"SHT_NOTE"
	.sectionflags	@"SHF_NOTE_NV_CUINFO"
        /*0018*/ 	.short	0x0002
        /*001a*/ 	.short	0x0064
        /*001c*/ 	.short	0x0082
	.zero		2


//--------------------- .nv.info                  --------------------------
	.section	.nv.info,"",@"SHT_CUDA_INFO"
	.align	4


	//----- nvinfo : EIATTR_REGCOUNT
	.align		4
        /*0000*/ 	.byte	0x04, 0x2f
        /*0002*/ 	.short	(.L_1 - .L_0)
	.align		4
.L_0:
        /*0004*/ 	.word	index@(_Z22pack_bits_float_kernelPKfPiiiiii)
        /*0008*/ 	.word	0x00000020


	//----- nvinfo : EIATTR_FRAME_SIZE
	.align		4
.L_1:
        /*000c*/ 	.byte	0x04, 0x11
        /*000e*/ 	.short	(.L_3 - .L_2)
	.align		4
.L_2:
        /*0010*/ 	.word	index@(_Z22pack_bits_float_kernelPKfPiiiiii)
        /*0014*/ 	.word	0x00000000


	//----- nvinfo : EIATTR_MIN_STACK_SIZE
	.align		4
.L_3:
        /*0018*/ 	.byte	0x04, 0x12
        /*001a*/ 	.short	(.L_5 - .L_4)
	.align		4
.L_4:
        /*001c*/ 	.word	index@(_Z22pack_bits_float_kernelPKfPiiiiii)
        /*0020*/ 	.word	0x00000000
.L_5:


//--------------------- .nv.compat                --------------------------
	.section	.nv.compat,"",@"SHT_CUDA_COMPAT_INFO"
	.align	4
        /*0000*/ 	.byte	0x02, 0x09, 0x00, 0x00, 0x02, 0x02, 0x01, 0x00, 0x02, 0x05, 0x05, 0x00, 0x03, 0x07, 0x01, 0x01
        /*0010*/ 	.byte	0x02, 0x03, 0x00, 0x00, 0x02, 0x06, 0x01, 0x00, 0x04, 0x0b, 0x08, 0x00, 0x09, 0x00, 0x00, 0x00
        /*0020*/ 	.byte	0x00, 0x00, 0x00, 0x00


//--------------------- .nv.info._Z22pack_bits_float_kernelPKfPiiiiii --------------------------
	.section	.nv.info._Z22pack_bits_float_kernelPKfPiiiiii,"",@"SHT_CUDA_INFO"
	.sectionflags	@""
	.align	4


	//----- nvinfo : EIATTR_CUDA_API_VERSION
	.align		4
        /*0000*/ 	.byte	0x04, 0x37
        /*0002*/ 	.short	(.L_7 - .L_6)
.L_6:
        /*0004*/ 	.word	0x00000082


	//----- nvinfo : EIATTR_KPARAM_INFO
	.align		4
.L_7:
        /*0008*/ 	.byte	0x04, 0x17
        /*000a*/ 	.short	(.L_9 - .L_8)
.L_8:
        /*000c*/ 	.word	0x00000000
        /*0010*/ 	.short	0x0006
        /*0012*/ 	.short	0x0020
        /*0014*/ 	.byte	0x00, 0xf0, 0x11, 0x00


	//----- nvinfo : EIATTR_KPARAM_INFO
	.align		4
.L_9:
        /*0018*/ 	.byte	0x04, 0x17
        /*001a*/ 	.short	(.L_11 - .L_10)
.L_10:
        /*001c*/ 	.word	0x00000000
        /*0020*/ 	.short	0x0005
        /*0022*/ 	.short	0x001c
        /*0024*/ 	.byte	0x00, 0xf0, 0x11, 0x00


	//----- nvinfo : EIATTR_KPARAM_INFO
	.align		4
.L_11:
        /*0028*/ 	.byte	0x04, 0x17
        /*002a*/ 	.short	(.L_13 - .L_12)
.L_12:
        /*002c*/ 	.word	0x00000000
        /*0030*/ 	.short	0x0004
        /*0032*/ 	.short	0x0018
        /*0034*/ 	.byte	0x00, 0xf0, 0x11, 0x00


	//----- nvinfo : EIATTR_KPARAM_INFO
	.align		4
.L_13:
        /*0038*/ 	.byte	0x04, 0x17
        /*003a*/ 	.short	(.L_15 - .L_14)
.L_14:
        /*003c*/ 	.word	0x00000000
        /*0040*/ 	.short	0x0003
        /*0042*/ 	.short	0x0014
        /*0044*/ 	.byte	0x00, 0xf0, 0x11, 0x00


	//----- nvinfo : EIATTR_KPARAM_INFO
	.align		4
.L_15:
        /*0048*/ 	.byte	0x04, 0x17
        /*004a*/ 	.short	(.L_17 - .L_16)
.L_16:
        /*004c*/ 	.word	0x00000000
        /*0050*/ 	.short	0x0002
        /*0052*/ 	.short	0x0010
        /*0054*/ 	.byte	0x00, 0xf0, 0x11, 0x00


	//----- nvinfo : EIATTR_KPARAM_INFO
	.align		4
.L_17:
        /*0058*/ 	.byte	0x04, 0x17
        /*005a*/ 	.short	(.L_19 - .L_18)
.L_18:
        /*005c*/ 	.word	0x00000000
        /*0060*/ 	.short	0x0001
        /*0062*/ 	.short	0x0008
        /*0064*/ 	.byte	0x00, 0xf5, 0x21, 0x00


	//----- nvinfo : EIATTR_KPARAM_INFO
	.align		4
.L_19:
        /*0068*/ 	.byte	0x04, 0x17
        /*006a*/ 	.short	(.L_21 - .L_20)
.L_20:
        /*006c*/ 	.word	0x00000000
        /*0070*/ 	.short	0x0000
        /*0072*/ 	.short	0x0000
        /*0074*/ 	.byte	0x00, 0xf5, 0x21, 0x00


	//----- nvinfo : EIATTR_SPARSE_MMA_MASK
	.align		4
.L_21:
        /*0078*/ 	.byte	0x03, 0x50
        /*007a*/ 	.short	0x0000


	//----- nvinfo : EIATTR_MAXREG_COUNT
	.align		4
        /*007c*/ 	.byte	0x03, 0x1b
        /*007e*/ 	.short	0x00ff


	//----- nvinfo : EIATTR_MERCURY_ISA_VERSION
	.align		4
        /*0080*/ 	.byte	0x03, 0x5f
        /*0082*/ 	.short	0x0101


	//----- nvinfo : EIATTR_VRC_CTA_INIT_COUNT
	.align		4
        /*0084*/ 	.byte	0x02, 0x4a
	.zero		1
	.zero		1


	//----- nvinfo : EIATTR_EXIT_INSTR_OFFSETS
	.align		4
        /*0088*/ 	.byte	0x04, 0x1c
        /*008a*/ 	.short	(.L_23 - .L_22)


	//   ....[0]....
.L_22:
        /*008c*/ 	.word	0x00000090


	//   ....[1]....
        /*0090*/ 	.word	0x00001080


	//----- nvinfo : EIATTR_CRS_STACK_SIZE
	.align		4
.L_23:
        /*0094*/ 	.byte	0x04, 0x1e
        /*0096*/ 	.short	(.L_25 - .L_24)
.L_24:
        /*0098*/ 	.word	0x00000000


	//----- nvinfo : EIATTR_CBANK_PARAM_SIZE
	.align		4
.L_25:
        /*009c*/ 	.byte	0x03, 0x19
        /*009e*/ 	.short	0x0024


	//----- nvinfo : EIATTR_PARAM_CBANK
	.align		4
        /*00a0*/ 	.byte	0x04, 0x0a
        /*00a2*/ 	.short	(.L_27 - .L_26)
	.align		4
.L_26:
        /*00a4*/ 	.word	index@(.nv.constant0._Z22pack_bits_float_kernelPKfPiiiiii)
        /*00a8*/ 	.short	0x0380
        /*00aa*/ 	.short	0x0024


	//----- nvinfo : EIATTR_SW_WAR
	.align		4
.L_27:
        /*00ac*/ 	.byte	0x04, 0x36
        /*00ae*/ 	.short	(.L_29 - .L_28)
.L_28:
        /*00b0*/ 	.word	0x00000008
.L_29:


//--------------------- .nv.callgraph             --------------------------
	.section	.nv.callgraph,"",@"SHT_CUDA_CALLGRAPH"
	.align	4
	.sectionentsize	8
	.align		4
        /*0000*/ 	.word	0x00000000
	.align		4
        /*0004*/ 	.word	0xffffffff
	.align		4
        /*0008*/ 	.word	0x00000000
	.align		4
        /*000c*/ 	.word	0xfffffffe
	.align		4
        /*0010*/ 	.word	0x00000000
	.align		4
        /*0014*/ 	.word	0xfffffffd
	.align		4
        /*0018*/ 	.word	0x00000000
	.align		4
        /*001c*/ 	.word	0xfffffffc


//--------------------- .text._Z22pack_bits_float_kernelPKfPiiiiii --------------------------
	.section	.text._Z22pack_bits_float_kernelPKfPiiiiii,"ax",@progbits
	.align	128
        .global         _Z22pack_bits_float_kernelPKfPiiiiii
        .type           _Z22pack_bits_float_kernelPKfPiiiiii,@function
        .size           _Z22pack_bits_float_kernelPKfPiiiiii,(.L_x_11 - _Z22pack_bits_float_kernelPKfPiiiiii)
        .other          _Z22pack_bits_float_kernelPKfPiiiiii,@"STO_CUDA_ENTRY STV_DEFAULT"
_Z22pack_bits_float_kernelPKfPiiiiii:
.text._Z22pack_bits_float_kernelPKfPiiiiii:
[----:B------:R-:W-:Y:S01]  /*0000*/  LDC R1, c[0x0][0x37c] ;  /* 0x0000df00ff017b82 */ /* 0x000fe20000000800 */
[----:B------:R-:W0:Y:S07]  /*0010*/  S2R R0, SR_TID.X ;  /* 0x0000000000007919 */ /* 0x000e2e0000002100 */
[----:B------:R-:W0:Y:S01]  /*0020*/  S2UR UR4, SR_CTAID.X ;  /* 0x00000000000479c3 */ /* 0x000e220000002500 */
[----:B------:R-:W1:Y:S07]  /*0030*/  LDCU UR5, c[0x0][0x390] ;  /* 0x00007200ff0577ac */ /* 0x000e6e0008000800 */
[----:B------:R-:W0:Y:S08]  /*0040*/  LDC R9, c[0x0][0x360] ;  /* 0x0000d800ff097b82 */ /* 0x000e300000000800 */
[----:B------:R-:W1:Y:S01]  /*0050*/  LDC R4, c[0x0][0x39c] ;  /* 0x0000e700ff047b82 */ /* 0x000e620000000800 */
[----:B0-----:R-:W-:-:S02]  /*0060*/  IMAD R9, R9, UR4, R0 ;  /* 0x0000000409097c24 */ /* 0x001fc4000f8e0200 */
[----:B-1----:R-:W-:-:S05]  /*0070*/  IMAD R0, R4, UR5, RZ ;  /* 0x0000000504007c24 */ /* 0x002fca000f8e02ff */
[----:B------:R-:W-:-:S13]  /*0080*/  ISETP.GE.AND P0, PT, R9, R0, PT ;  /* 0x000000000900720c */ /* 0x000fda0003f06270 */
[----:B------:R-:W-:Y:S05]  /*0090*/  @P0 EXIT ;  /* 0x000000000000094d */ /* 0x000fea0003800000 */
[----:B------:R-:W-:Y:S01]  /*00a0*/  IABS R6, R4 ;  /* 0x0000000400067213 */ /* 0x000fe20000000000 */
[----:B------:R-:W0:Y:S01]  /*00b0*/  LDCU UR6, c[0x0][0x398] ;  /* 0x00007300ff0677ac */ /* 0x000e220008000800 */
[----:B------:R-:W-:Y:S01]  /*00c0*/  IABS R7, R9 ;  /* 0x0000000900077213 */ /* 0x000fe20000000000 */
[----:B------:R-:W-:Y:S01]  /*00d0*/  BSSY.RECONVERGENT B0, `(.L_x_0) ;  /* 0x00000f5000007945 */ /* 0x000fe20003800200 */
[----:B------:R-:W1:Y:S01]  /*00e0*/  I2F.RP R0, R6 ;  /* 0x0000000600007306 */ /* 0x000e620000209400 */
[----:B------:R-:W2:Y:S01]  /*00f0*/  LDCU.64 UR4, c[0x0][0x358] ;  /* 0x00006b00ff0477ac */ /* 0x000ea20008000a00 */
[----:B------:R-:W-:-:S06]  /*0100*/  IMAD.MOV.U32 R16, RZ, RZ, RZ ;  /* 0x000000ffff107224 */ /* 0x000fcc00078e00ff */
[----:B-1----:R-:W1:Y:S02]  /*0110*/  MUFU.RCP R0, R0 ;  /* 0x0000000000007308 */ /* 0x002e640000001000 */
[----:B-1----:R-:W-:-:S06]  /*0120*/  VIADD R2, R0, 0xffffffe ;  /* 0x0ffffffe00027836 */ /* 0x002fcc0000000000 */
[----:B------:R1:W3:Y:S02]  /*0130*/  F2I.FTZ.U32.TRUNC.NTZ R3, R2 ;  /* 0x0000000200037305 */ /* 0x0002e4000021f000 */
[----:B-1----:R-:W-:Y:S02]  /*0140*/  IMAD.MOV.U32 R2, RZ, RZ, RZ ;  /* 0x000000ffff027224 */ /* 0x002fe400078e00ff */
[----:B---3--:R-:W-:-:S04]  /*0150*/  IMAD.MOV R5, RZ, RZ, -R3 ;  /* 0x000000ffff057224 */ /* 0x008fc800078e0a03 */
[----:B------:R-:W-:-:S04]  /*0160*/  IMAD R5, R5, R6, RZ ;  /* 0x0000000605057224 */ /* 0x000fc800078e02ff */
[----:B------:R-:W-:Y:S01]  /*0170*/  IMAD.HI.U32 R3, R3, R5, R2 ;  /* 0x0000000503037227 */ /* 0x000fe200078e0002 */
[----:B------:R-:W-:-:S03]  /*0180*/  LOP3.LUT R2, R9, R4, RZ, 0x3c, !PT ;  /* 0x0000000409027212 */ /* 0x000fc600078e3cff */
[----:B------:R-:W-:Y:S01]  /*0190*/  IMAD.MOV.U32 R5, RZ, RZ, R7 ;  /* 0x000000ffff057224 */ /* 0x000fe200078e0007 */
[----:B------:R-:W-:Y:S01]  /*01a0*/  ISETP.GE.AND P1, PT, R2, RZ, PT ;  /* 0x000000ff0200720c */ /* 0x000fe20003f26270 */
[----:B------:R-:W1:Y:S02]  /*01b0*/  LDC R7, c[0x0][0x394] ;  /* 0x0000e500ff077b82 */ /* 0x000e640000000800 */
[----:B------:R-:W-:-:S04]  /*01c0*/  IMAD.HI.U32 R0, R3, R5, RZ ;  /* 0x0000000503007227 */ /* 0x000fc800078e00ff */
[----:B------:R-:W-:-:S04]  /*01d0*/  IMAD.MOV R3, RZ, RZ, -R0 ;  /* 0x000000ffff037224 */ /* 0x000fc800078e0a00 */
[----:B------:R-:W-:-:S05]  /*01e0*/  IMAD R3, R6, R3, R5 ;  /* 0x0000000306037224 */ /* 0x000fca00078e0205 */
[----:B------:R-:W-:-:S13]  /*01f0*/  ISETP.GT.U32.AND P2, PT, R6, R3, PT ;  /* 0x000000030600720c */ /* 0x000fda0003f44070 */
[----:B------:R-:W-:Y:S02]  /*0200*/  @!P2 IMAD.IADD R3, R3, 0x1, -R6 ;  /* 0x000000010303a824 */ /* 0x000fe400078e0a06 */
[----:B------:R-:W-:Y:S01]  /*0210*/  @!P2 VIADD R0, R0, 0x1 ;  /* 0x000000010000a836 */ /* 0x000fe20000000000 */
[----:B------:R-:W-:Y:S02]  /*0220*/  ISETP.NE.AND P2, PT, R4, RZ, PT ;  /* 0x000000ff0400720c */ /* 0x000fe40003f45270 */
[----:B------:R-:W-:-:S13]  /*0230*/  ISETP.GE.U32.AND P0, PT, R3, R6, PT ;  /* 0x000000060300720c */ /* 0x000fda0003f06070 */
[----:B------:R-:W-:-:S04]  /*0240*/  @P0 VIADD R0, R0, 0x1 ;  /* 0x0000000100000836 */ /* 0x000fc80000000000 */
[----:B------:R-:W-:Y:S01]  /*0250*/  @!P1 IMAD.MOV R0, RZ, RZ, -R0 ;  /* 0x000000ffff009224 */ /* 0x000fe200078e0a00 */
[----:B------:R-:W-:-:S05]  /*0260*/  @!P2 LOP3.LUT R0, RZ, R4, RZ, 0x33, !PT ;  /* 0x00000004ff00a212 */ /* 0x000fca00078e33ff */
[----:B------:R-:W-:-:S04]  /*0270*/  IMAD.MOV R2, RZ, RZ, -R0 ;  /* 0x000000ffff027224 */ /* 0x000fc800078e0a00 */
[----:B------:R-:W-:-:S04]  /*0280*/  IMAD R9, R4, R2, R9 ;  /* 0x0000000204097224 */ /* 0x000fc800078e0209 */
[----:B0-----:R-:W-:-:S05]  /*0290*/  IMAD R6, R9, UR6, RZ ;  /* 0x0000000609067c24 */ /* 0x001fca000f8e02ff */
[----:B-1----:R-:W-:-:S04]  /*02a0*/  VIADDMNMX R3, R6, UR6, R7, PT ;  /* 0x0000000606037c46 */ /* 0x002fc8000b800107 */
[----:B------:R-:W-:-:S13]  /*02b0*/  ISETP.GE.AND P0, PT, R6, R3, PT ;  /* 0x000000030600720c */ /* 0x000fda0003f06270 */
[----:B--2---:R-:W-:Y:S05]  /*02c0*/  @P0 BRA `(.L_x_1) ;  /* 0x0000000c00540947 */ /* 0x004fea0003800000 */
[----:B------:R-:W-:Y:S01]  /*02d0*/  IMAD.IADD R2, R6, 0x1, -R3 ;  /* 0x0000000106027824 */ /* 0x000fe200078e0a03 */
[----:B------:R-:W-:Y:S01]  /*02e0*/  BSSY.RECONVERGENT B1, `(.L_x_2) ;  /* 0x000006b000017945 */ /* 0x000fe20003800200 */
[--C-:B------:R-:W-:Y:S02]  /*02f0*/  IMAD.IADD R8, R3, 0x1, -R6.reuse ;  /* 0x0000000103087824 */ /* 0x100fe400078e0a06 */
[----:B------:R-:W-:Y:S01]  /*0300*/  IMAD.MOV.U32 R16, RZ, RZ, RZ ;  /* 0x000000ffff107224 */ /* 0x000fe200078e00ff */
[----:B------:R-:W-:Y:S01]  /*0310*/  ISETP.GT.U32.AND P1, PT, R2, -0x10, PT ;  /* 0xfffffff00200780c */ /* 0x000fe20003f24070 */
[----:B------:R-:W-:Y:S01]  /*0320*/  IMAD.MOV.U32 R15, RZ, RZ, R6 ;  /* 0x000000ffff0f7224 */ /* 0x000fe200078e0006 */
[----:B------:R-:W-:-:S04]  /*0330*/  LOP3.LUT R25, R8, 0xf, RZ, 0xc0, !PT ;  /* 0x0000000f08197812 */ /* 0x000fc800078ec0ff */
[----:B------:R-:W-:-:S07]  /*0340*/  ISETP.NE.AND P0, PT, R25, RZ, PT ;  /* 0x000000ff1900720c */ /* 0x000fce0003f05270 */
[----:B------:R-:W-:Y:S06]  /*0350*/  @P1 BRA `(.L_x_3) ;  /* 0x00000004008c1947 */ /* 0x000fec0003800000 */
[----:B------:R-:W0:Y:S01]  /*0360*/  LDC.64 R2, c[0x0][0x380] ;  /* 0x0000e000ff027b82 */ /* 0x000e220000000a00 */
[----:B------:R-:W-:Y:S01]  /*0370*/  LOP3.LUT R13, R8, 0xfffffff0, RZ, 0xc0, !PT ;  /* 0xfffffff0080d7812 */ /* 0x000fe200078ec0ff */
[--C-:B------:R-:W-:Y:S02]  /*0380*/  IMAD R11, R0, R7, R6.reuse ;  /* 0x00000007000b7224 */ /* 0x100fe400078e0206 */
[----:B------:R-:W-:Y:S02]  /*0390*/  IMAD.MOV.U32 R16, RZ, RZ, RZ ;  /* 0x000000ffff107224 */ /* 0x000fe400078e00ff */
[----:B------:R-:W-:Y:S02]  /*03a0*/  IMAD.MOV.U32 R15, RZ, RZ, R6 ;  /* 0x000000ffff0f7224 */ /* 0x000fe400078e0006 */
[----:B------:R-:W-:-:S07]  /*03b0*/  IMAD.MOV.U32 R10, RZ, RZ, RZ ;  /* 0x000000ffff0a7224 */ /* 0x000fce00078e00ff */
.L_x_4:
[----:B0-----:R-:W-:-:S05]  /*03c0*/  IMAD.WIDE R4, R11, 0x4, R2 ;  /* 0x000000040b047825 */ /* 0x001fca00078e0202 */
[----:B------:R-:W2:Y:S04]  /*03d0*/  LDG.E.CONSTANT R12, desc[UR4][R4.64] ;  /* 0x00000004040c7981 */ /* 0x000ea8000c1e9900 */
[----:B------:R-:W3:Y:S04]  /*03e0*/  LDG.E.CONSTANT R14, desc[UR4][R4.64+0x4] ;  /* 0x00000404040e7981 */ /* 0x000ee8000c1e9900 */
[----:B------:R-:W4:Y:S04]  /*03f0*/  LDG.E.CONSTANT R23, desc[UR4][R4.64+0x8] ;  /* 0x0000080404177981 */ /* 0x000f28000c1e9900 */
[----:B------:R-:W5:Y:S04]  /*0400*/  LDG.E.CONSTANT R24, desc[UR4][R4.64+0xc] ;  /* 0x00000c0404187981 */ /* 0x000f68000c1e9900 */
[----:B------:R-:W5:Y:S04]  /*0410*/  LDG.E.CONSTANT R18, desc[UR4][R4.64+0x10] ;  /* 0x0000100404127981 */ /* 0x000f68000c1e9900 */
[----:B------:R-:W5:Y:S01]  /*0420*/  LDG.E.CONSTANT R17, desc[UR4][R4.64+0x14] ;  /* 0x0000140404117981 */ /* 0x000f62000c1e9900 */
[----:B------:R-:W-:-:S02]  /*0430*/  VIADD R21, R10, 0x1 ;  /* 0x000000010a157836 */ /* 0x000fc40000000000 */
[----:B------:R-:W-:Y:S01]  /*0440*/  VIADD R27, R10, 0x3 ;  /* 0x000000030a1b7836 */ /* 0x000fe20000000000 */
[----:B--2---:R-:W-:Y:S02]  /*0450*/  LOP3.LUT P1, RZ, R12, 0x7fffffff, RZ, 0xc0, !PT ;  /* 0x7fffffff0cff7812 */ /* 0x004fe4000782c0ff */
[----:B------:R-:W2:Y:S01]  /*0460*/  LDG.E.CONSTANT R12, desc[UR4][R4.64+0x1c] ;  /* 0x00001c04040c7981 */ /* 0x000ea2000c1e9900 */
[----:B---3--:R-:W-:Y:S02]  /*0470*/  LOP3.LUT P2, RZ, R14, 0x7fffffff, RZ, 0xc0, !PT ;  /* 0x7fffffff0eff7812 */ /* 0x008fe4000784c0ff */
[----:B------:R-:W-:Y:S01]  /*0480*/  SEL R19, RZ, 0x1, !P1 ;  /* 0x00000001ff137807 */ /* 0x000fe20004800000 */
[----:B------:R-:W3:Y:S01]  /*0490*/  LDG.E.CONSTANT R14, desc[UR4][R4.64+0x18] ;  /* 0x00001804040e7981 */ /* 0x000ee2000c1e9900 */
[----:B------:R-:W-:Y:S02]  /*04a0*/  SEL R20, RZ, 0x1, !P2 ;  /* 0x00000001ff147807 */ /* 0x000fe40005000000 */
[----:B------:R-:W-:-:S02]  /*04b0*/  SHF.L.U32 R19, R19, R10, RZ ;  /* 0x0000000a13137219 */ /* 0x000fc400000006ff */
[----:B------:R-:W-:Y:S02]  /*04c0*/  SHF.L.U32 R20, R20, R21, RZ ;  /* 0x0000001514147219 */ /* 0x000fe400000006ff */
[----:B----4-:R-:W-:Y:S02]  /*04d0*/  LOP3.LUT P1, RZ, R23, 0x7fffffff, RZ, 0xc0, !PT ;  /* 0x7fffffff17ff7812 */ /* 0x010fe4000782c0ff */
[----:B-----5:R-:W-:Y:S01]  /*04e0*/  LOP3.LUT P2, RZ, R24, 0x7fffffff, RZ, 0xc0, !PT ;  /* 0x7fffffff18ff7812 */ /* 0x020fe2000784c0ff */
[----:B------:R-:W-:Y:S01]  /*04f0*/  VIADD R21, R10, 0x2 ;  /* 0x000000020a157836 */ /* 0x000fe20000000000 */
[----:B------:R-:W-:Y:S02]  /*0500*/  LOP3.LUT R22, R20, R19, R16, 0xfe, !PT ;  /* 0x0000001314167212 */ /* 0x000fe400078efe10 */
[----:B------:R-:W4:Y:S01]  /*0510*/  LDG.E.CONSTANT R19, desc[UR4][R4.64+0x24] ;  /* 0x0000240404137981 */ /* 0x000f22000c1e9900 */
[----:B------:R-:W-:Y:S02]  /*0520*/  SEL R20, RZ, 0x1, !P1 ;  /* 0x00000001ff147807 */ /* 0x000fe40004800000 */
[----:B------:R-:W-:Y:S01]  /*0530*/  SEL R24, RZ, 0x1, !P2 ;  /* 0x00000001ff187807 */ /* 0x000fe20005000000 */
[----:B------:R-:W5:Y:S01]  /*0540*/  LDG.E.CONSTANT R16, desc[UR4][R4.64+0x20] ;  /* 0x0000200404107981 */ /* 0x000f62000c1e9900 */
[----:B------:R-:W-:-:S02]  /*0550*/  SHF.L.U32 R23, R20, R21, RZ ;  /* 0x0000001514177219 */ /* 0x000fc400000006ff */
[----:B------:R-:W-:Y:S01]  /*0560*/  SHF.L.U32 R24, R24, R27, RZ ;  /* 0x0000001b18187219 */ /* 0x000fe200000006ff */
[----:B------:R-:W5:Y:S01]  /*0570*/  LDG.E.CONSTANT R20, desc[UR4][R4.64+0x28] ;  /* 0x0000280404147981 */ /* 0x000f62000c1e9900 */
[----:B------:R-:W-:-:S03]  /*0580*/  LOP3.LUT P1, RZ, R18, 0x7fffffff, RZ, 0xc0, !PT ;  /* 0x7fffffff12ff7812 */ /* 0x000fc6000782c0ff */
[----:B------:R-:W5:Y:S01]  /*0590*/  LDG.E.CONSTANT R21, desc[UR4][R4.64+0x2c] ;  /* 0x00002c0404157981 */ /* 0x000f62000c1e9900 */
[----:B------:R-:W-:Y:S01]  /*05a0*/  LOP3.LUT R22, R24, R23, R22, 0xfe, !PT ;  /* 0x0000001718167212 */ /* 0x000fe200078efe16 */
[----:B------:R-:W-:Y:S01]  /*05b0*/  VIADD R24, R10, 0x4 ;  /* 0x000000040a187836 */ /* 0x000fe20000000000 */
[----:B------:R-:W-:Y:S01]  /*05c0*/  LOP3.LUT P2, RZ, R17, 0x7fffffff, RZ, 0xc0, !PT ;  /* 0x7fffffff11ff7812 */ /* 0x000fe2000784c0ff */
[----:B------:R-:W5:Y:S01]  /*05d0*/  LDG.E.CONSTANT R18, desc[UR4][R4.64+0x34] ;  /* 0x0000340404127981 */ /* 0x000f62000c1e9900 */
[----:B------:R-:W-:-:S03]  /*05e0*/  SEL R23, RZ, 0x1, !P1 ;  /* 0x00000001ff177807 */ /* 0x000fc60004800000 */
[----:B------:R-:W5:Y:S01]  /*05f0*/  LDG.E.CONSTANT R17, desc[UR4][R4.64+0x30] ;  /* 0x0000300404117981 */ /* 0x000f62000c1e9900 */
[----:B------:R-:W-:Y:S01]  /*0600*/  SHF.L.U32 R27, R23, R24, RZ ;  /* 0x00000018171b7219 */ /* 0x000fe200000006ff */
[----:B------:R-:W-:Y:S01]  /*0610*/  VIADD R24, R10, 0x5 ;  /* 0x000000050a187836 */ /* 0x000fe20000000000 */
[----:B------:R-:W-:-:S04]  /*0620*/  SEL R23, RZ, 0x1, !P2 ;  /* 0x00000001ff177807 */ /* 0x000fc80005000000 */
[----:B------:R-:W-:Y:S02]  /*0630*/  SHF.L.U32 R26, R23, R24, RZ ;  /* 0x00000018171a7219 */ /* 0x000fe400000006ff */
[----:B------:R-:W5:Y:S04]  /*0640*/  LDG.E.CONSTANT R23, desc[UR4][R4.64+0x38] ;  /* 0x0000380404177981 */ /* 0x000f68000c1e9900 */
[----:B------:R0:W5:Y:S01]  /*0650*/  LDG.E.CONSTANT R24, desc[UR4][R4.64+0x3c] ;  /* 0x00003c0404187981 */ /* 0x000162000c1e9900 */
[----:B------:R-:W-:Y:S01]  /*0660*/  LOP3.LUT R22, R26, R27, R22, 0xfe, !PT ;  /* 0x0000001b1a167212 */ /* 0x000fe200078efe16 */
[C---:B------:R-:W-:Y:S02]  /*0670*/  VIADD R27, R10.reuse, 0x6 ;  /* 0x000000060a1b7836 */ /* 0x040fe40000000000 */
[----:B------:R-:W-:-:S02]  /*0680*/  VIADD R29, R10, 0x7 ;  /* 0x000000070a1d7836 */ /* 0x000fc40000000000 */
[----:B0-----:R-:W-:Y:S02]  /*0690*/  VIADD R5, R10, 0x8 ;  /* 0x000000080a057836 */ /* 0x001fe40000000000 */
[----:B------:R-:W-:Y:S02]  /*06a0*/  VIADD R15, R15, 0x10 ;  /* 0x000000100f0f7836 */ /* 0x000fe40000000000 */
[----:B------:R-:W-:Y:S01]  /*06b0*/  VIADD R11, R11, 0x10 ;  /* 0x000000100b0b7836 */ /* 0x000fe20000000000 */
[----:B--2---:R-:W-:Y:S02]  /*06c0*/  LOP3.LUT P2, RZ, R12, 0x7fffffff, RZ, 0xc0, !PT ;  /* 0x7fffffff0cff7812 */ /* 0x004fe4000784c0ff */
[----:B---3--:R-:W-:Y:S02]  /*06d0*/  LOP3.LUT P1, RZ, R14, 0x7fffffff, RZ, 0xc0, !PT ;  /* 0x7fffffff0eff7812 */ /* 0x008fe4000782c0ff */
[----:B------:R-:W-:Y:S02]  /*06e0*/  SEL R14, RZ, 0x1, !P2 ;  /* 0x00000001ff0e7807 */ /* 0x000fe40005000000 */
[----:B------:R-:W-:-:S04]  /*06f0*/  SEL R12, RZ, 0x1, !P1 ;  /* 0x00000001ff0c7807 */ /* 0x000fc80004800000 */
[----:B------:R-:W-:Y:S02]  /*0700*/  SHF.L.U32 R27, R12, R27, RZ ;  /* 0x0000001b0c1b7219 */ /* 0x000fe400000006ff */
[----:B----4-:R-:W-:Y:S01]  /*0710*/  LOP3.LUT P2, RZ, R19, 0x7fffffff, RZ, 0xc0, !PT ;  /* 0x7fffffff13ff7812 */ /* 0x010fe2000784c0ff */
[----:B------:R-:W-:Y:S01]  /*0720*/  VIADD R19, R10, 0x9 ;  /* 0x000000090a137836 */ /* 0x000fe20000000000 */
[----:B-----5:R-:W-:Y:S02]  /*0730*/  LOP3.LUT P1, RZ, R16, 0x7fffffff, RZ, 0xc0, !PT ;  /* 0x7fffffff10ff7812 */ /* 0x020fe4000782c0ff */
[----:B------:R-:W-:Y:S02]  /*0740*/  SEL R12, RZ, 0x1, !P2 ;  /* 0x00000001ff0c7807 */ /* 0x000fe40005000000 */
[----:B------:R-:W-:Y:S02]  /*0750*/  SEL R4, RZ, 0x1, !P1 ;  /* 0x00000001ff047807 */ /* 0x000fe40004800000 */
[----:B------:R-:W-:-:S02]  /*0760*/  LOP3.LUT P1, RZ, R20, 0x7fffffff, RZ, 0xc0, !PT ;  /* 0x7fffffff14ff7812 */ /* 0x000fc4000782c0ff */
[----:B------:R-:W-:Y:S02]  /*0770*/  SHF.L.U32 R14, R14, R29, RZ ;  /* 0x0000001d0e0e7219 */ /* 0x000fe400000006ff */
[----:B------:R-:W-:Y:S02]  /*0780*/  LOP3.LUT P2, RZ, R21, 0x7fffffff, RZ, 0xc0, !PT ;  /* 0x7fffffff15ff7812 */ /* 0x000fe4000784c0ff */
[----:B------:R-:W-:Y:S01]  /*0790*/  SHF.L.U32 R12, R12, R19, RZ ;  /* 0x000000130c0c7219 */ /* 0x000fe200000006ff */
[----:B------:R-:W-:Y:S01]  /*07a0*/  VIADD R19, R10, 0xa ;  /* 0x0000000a0a137836 */ /* 0x000fe20000000000 */
[----:B------:R-:W-:Y:S02]  /*07b0*/  SHF.L.U32 R5, R4, R5, RZ ;  /* 0x0000000504057219 */ /* 0x000fe400000006ff */
[----:B------:R-:W-:Y:S02]  /*07c0*/  SEL R4, RZ, 0x1, !P1 ;  /* 0x00000001ff047807 */ /* 0x000fe40004800000 */
[----:B------:R-:W-:-:S02]  /*07d0*/  LOP3.LUT R14, R14, R27, R22, 0xfe, !PT ;  /* 0x0000001b0e0e7212 */ /* 0x000fc400078efe16 */
[----:B------:R-:W-:Y:S02]  /*07e0*/  SEL R16, RZ, 0x1, !P2 ;  /* 0x00000001ff107807 */ /* 0x000fe40005000000 */
[----:B------:R-:W-:Y:S02]  /*07f0*/  LOP3.LUT P1, RZ, R17, 0x7fffffff, RZ, 0xc0, !PT ;  /* 0x7fffffff11ff7812 */ /* 0x000fe4000782c0ff */
[----:B------:R-:W-:Y:S01]  /*0800*/  LOP3.LUT P2, RZ, R18, 0x7fffffff, RZ, 0xc0, !PT ;  /* 0x7fffffff12ff7812 */ /* 0x000fe2000784c0ff */
[----:B------:R-:W-:Y:S01]  /*0810*/  VIADD R17, R10, 0xc ;  /* 0x0000000c0a117836 */ /* 0x000fe20000000000 */
[----:B------:R-:W-:Y:S01]  /*0820*/  SHF.L.U32 R4, R4, R19, RZ ;  /* 0x0000001304047219 */ /* 0x000fe200000006ff */
[----:B------:R-:W-:Y:S01]  /*0830*/  VIADD R19, R10, 0xd ;  /* 0x0000000d0a137836 */ /* 0x000fe20000000000 */
[----:B------:R-:W-:Y:S01]  /*0840*/  LOP3.LUT R5, R12, R5, R14, 0xfe, !PT ;  /* 0x000000050c057212 */ /* 0x000fe200078efe0e */
[----:B------:R-:W-:Y:S01]  /*0850*/  VIADD R21, R10, 0xb ;  /* 0x0000000b0a157836 */ /* 0x000fe20000000000 */
[----:B------:R-:W-:-:S02]  /*0860*/  SEL R12, RZ, 0x1, !P1 ;  /* 0x00000001ff0c7807 */ /* 0x000fc40004800000 */
[----:B------:R-:W-:Y:S02]  /*0870*/  SEL R14, RZ, 0x1, !P2 ;  /* 0x00000001ff0e7807 */ /* 0x000fe40005000000 */
[----:B------:R-:W-:Y:S01]  /*0880*/  SHF.L.U32 R17, R12, R17, RZ ;  /* 0x000000110c117219 */ /* 0x000fe200000006ff */
[----:B------:R-:W-:Y:S01]  /*0890*/  VIADD R12, R10, 0xe ;  /* 0x0000000e0a0c7836 */ /* 0x000fe20000000000 */
[----:B------:R-:W-:Y:S01]  /*08a0*/  SHF.L.U32 R14, R14, R19, RZ ;  /* 0x000000130e0e7219 */ /* 0x000fe200000006ff */
[----:B------:R-:W-:Y:S01]  /*08b0*/  VIADD R19, R10, 0xf ;  /* 0x0000000f0a137836 */ /* 0x000fe20000000000 */
[----:B------:R-:W-:Y:S01]  /*08c0*/  SHF.L.U32 R16, R16, R21, RZ ;  /* 0x0000001510107219 */ /* 0x000fe200000006ff */
[----:B------:R-:W-:Y:S01]  /*08d0*/  VIADD R10, R10, 0x10 ;  /* 0x000000100a0a7836 */ /* 0x000fe20000000000 */
[----:B------:R-:W-:Y:S02]  /*08e0*/  LOP3.LUT P1, RZ, R23, 0x7fffffff, RZ, 0xc0, !PT ;  /* 0x7fffffff17ff7812 */ /* 0x000fe4000782c0ff */
[----:B------:R-:W-:-:S02]  /*08f0*/  LOP3.LUT R4, R16, R4, R5, 0xfe, !PT ;  /* 0x0000000410047212 */ /* 0x000fc400078efe05 */
[----:B------:R-:W-:Y:S02]  /*0900*/  SEL R5, RZ, 0x1, !P1 ;  /* 0x00000001ff057807 */ /* 0x000fe40004800000 */
[----:B------:R-:W-:Y:S02]  /*0910*/  ISETP.NE.AND P1, PT, R10, R13, PT ;  /* 0x0000000d0a00720c */ /* 0x000fe40003f25270 */
[----:B------:R-:W-:-:S04]  /*0920*/  LOP3.LUT P2, RZ, R24, 0x7fffffff, RZ, 0xc0, !PT ;  /* 0x7fffffff18ff7812 */ /* 0x000fc8000784c0ff */
[----:B------:R-:W-:Y:S02]  /*0930*/  SEL R16, RZ, 0x1, !P2 ;  /* 0x00000001ff107807 */ /* 0x000fe40005000000 */
[----:B------:R-:W-:Y:S02]  /*0940*/  LOP3.LUT R4, R14, R17, R4, 0xfe, !PT ;  /* 0x000000110e047212 */ /* 0x000fe400078efe04 */
[----:B------:R-:W-:Y:S02]  /*0950*/  SHF.L.U32 R5, R5, R12, RZ ;  /* 0x0000000c05057219 */ /* 0x000fe400000006ff */
[----:B------:R-:W-:-:S04]  /*0960*/  SHF.L.U32 R16, R16, R19, RZ ;  /* 0x0000001310107219 */ /* 0x000fc800000006ff */
[----:B------:R-:W-:Y:S01]  /*0970*/  LOP3.LUT R16, R16, R5, R4, 0xfe, !PT ;  /* 0x0000000510107212 */ /* 0x000fe200078efe04 */
[----:B------:R-:W-:Y:S06]  /*0980*/  @P1 BRA `(.L_x_4) ;  /* 0xfffffff8008c1947 */ /* 0x000fec000383ffff */
.L_x_3:
[----:B------:R-:W-:Y:S05]  /*0990*/  BSYNC.RECONVERGENT B1 ;  /* 0x0000000000017941 */ /* 0x000fea0003800200 */
.L_x_2:
[----:B------:R-:W-:Y:S05]  /*09a0*/  @!P0 BRA `(.L_x_1) ;  /* 0x00000004009c8947 */ /* 0x000fea0003800000 */
[----:B------:R-:W-:Y:S01]  /*09b0*/  ISETP.GE.U32.AND P1, PT, R25, 0x8, PT ;  /* 0x000000081900780c */ /* 0x000fe20003f26070 */
[----:B------:R-:W-:Y:S01]  /*09c0*/  BSSY.RECONVERGENT B1, `(.L_x_5) ;  /* 0x0000034000017945 */ /* 0x000fe20003800200 */
[----:B------:R-:W-:-:S04]  /*09d0*/  LOP3.LUT R19, R8, 0x7, RZ, 0xc0, !PT ;  /* 0x0000000708137812 */ /* 0x000fc800078ec0ff */
[----:B------:R-:W-:-:S07]  /*09e0*/  ISETP.NE.AND P0, PT, R19, RZ, PT ;  /* 0x000000ff1300720c */ /* 0x000fce0003f05270 */
[----:B------:R-:W-:Y:S06]  /*09f0*/  @!P1 BRA `(.L_x_6) ;  /* 0x0000000000c09947 */ /* 0x000fec0003800000 */
[----:B------:R-:W0:Y:S01]  /*0a00*/  LDC.64 R2, c[0x0][0x380] ;  /* 0x0000e000ff027b82 */ /* 0x000e220000000a00 */
[----:B------:R-:W-:-:S04]  /*0a10*/  IMAD R5, R0, R7, R15 ;  /* 0x0000000700057224 */ /* 0x000fc800078e020f */
[----:B0-----:R-:W-:-:S05]  /*0a20*/  IMAD.WIDE R2, R5, 0x4, R2 ;  /* 0x0000000405027825 */ /* 0x001fca00078e0202 */
[----:B------:R-:W2:Y:S04]  /*0a30*/  LDG.E.CONSTANT R13, desc[UR4][R2.64+0x8] ;  /* 0x00000804020d7981 */ /* 0x000ea8000c1e9900 */
[----:B------:R-:W3:Y:S04]  /*0a40*/  LDG.E.CONSTANT R14, desc[UR4][R2.64+0x4] ;  /* 0x00000404020e7981 */ /* 0x000ee8000c1e9900 */
[----:B------:R-:W4:Y:S04]  /*0a50*/  LDG.E.CONSTANT R12, desc[UR4][R2.64] ;  /* 0x00000004020c7981 */ /* 0x000f28000c1e9900 */
[----:B------:R-:W5:Y:S04]  /*0a60*/  LDG.E.CONSTANT R20, desc[UR4][R2.64+0xc] ;  /* 0x00000c0402147981 */ /* 0x000f68000c1e9900 */
[----:B------:R-:W5:Y:S04]  /*0a70*/  LDG.E.CONSTANT R21, desc[UR4][R2.64+0x10] ;  /* 0x0000100402157981 */ /* 0x000f68000c1e9900 */
[----:B------:R-:W5:Y:S04]  /*0a80*/  LDG.E.CONSTANT R4, desc[UR4][R2.64+0x14] ;  /* 0x0000140402047981 */ /* 0x000f68000c1e9900 */
[----:B------:R-:W5:Y:S04]  /*0a90*/  LDG.E.CONSTANT R5, desc[UR4][R2.64+0x18] ;  /* 0x0000180402057981 */ /* 0x000f68000c1e9900 */
[----:B------:R0:W5:Y:S01]  /*0aa0*/  LDG.E.CONSTANT R11, desc[UR4][R2.64+0x1c] ;  /* 0x00001c04020b7981 */ /* 0x000162000c1e9900 */
[----:B------:R-:W-:-:S04]  /*0ab0*/  IMAD.IADD R10, R15, 0x1, -R6 ;  /* 0x000000010f0a7824 */ /* 0x000fc800078e0a06 */
[----:B------:R-:W-:Y:S02]  /*0ac0*/  VIADD R18, R10, 0x2 ;  /* 0x000000020a127836 */ /* 0x000fe40000000000 */
[----:B------:R-:W-:Y:S01]  /*0ad0*/  VIADD R15, R15, 0x8 ;  /* 0x000000080f0f7836 */ /* 0x000fe20000000000 */
[----:B--2---:R-:W-:Y:S02]  /*0ae0*/  LOP3.LUT P2, RZ, R13, 0x7fffffff, RZ, 0xc0, !PT ;  /* 0x7fffffff0dff7812 */ /* 0x004fe4000784c0ff */
[----:B---3--:R-:W-:Y:S02]  /*0af0*/  LOP3.LUT P1, RZ, R14, 0x7fffffff, RZ, 0xc0, !PT ;  /* 0x7fffffff0eff7812 */ /* 0x008fe4000782c0ff */
[----:B------:R-:W-:Y:S02]  /*0b00*/  SEL R17, RZ, 0x1, !P2 ;  /* 0x00000001ff117807 */ /* 0x000fe40005000000 */
[----:B----4-:R-:W-:Y:S01]  /*0b10*/  LOP3.LUT P2, RZ, R12, 0x7fffffff, RZ, 0xc0, !PT ;  /* 0x7fffffff0cff7812 */ /* 0x010fe2000784c0ff */
[----:B------:R-:W-:Y:S01]  /*0b20*/  VIADD R14, R10, 0x1 ;  /* 0x000000010a0e7836 */ /* 0x000fe20000000000 */
[----:B------:R-:W-:-:S02]  /*0b30*/  SEL R13, RZ, 0x1, !P1 ;  /* 0x00000001ff0d7807 */ /* 0x000fc40004800000 */
[----:B0-----:R-:W-:Y:S02]  /*0b40*/  SEL R3, RZ, 0x1, !P2 ;  /* 0x00000001ff037807 */ /* 0x001fe40005000000 */
[----:B-----5:R-:W-:Y:S02]  /*0b50*/  LOP3.LUT P1, RZ, R20, 0x7fffffff, RZ, 0xc0, !PT ;  /* 0x7fffffff14ff7812 */ /* 0x020fe4000782c0ff */
[----:B------:R-:W-:Y:S01]  /*0b60*/  LOP3.LUT P2, RZ, R21, 0x7fffffff, RZ, 0xc0, !PT ;  /* 0x7fffffff15ff7812 */ /* 0x000fe2000784c0ff */
[C---:B------:R-:W-:Y:S01]  /*0b70*/  VIADD R21, R10.reuse, 0x4 ;  /* 0x000000040a157836 */ /* 0x040fe20000000000 */
[----:B------:R-:W-:Y:S01]  /*0b80*/  SHF.L.U32 R14, R13, R14, RZ ;  /* 0x0000000e0d0e7219 */ /* 0x000fe200000006ff */
[----:B------:R-:W-:Y:S01]  /*0b90*/  VIADD R13, R10, 0x3 ;  /* 0x000000030a0d7836 */ /* 0x000fe20000000000 */
[----:B------:R-:W-:Y:S02]  /*0ba0*/  SHF.L.U32 R17, R17, R18, RZ ;  /* 0x0000001211117219 */ /* 0x000fe400000006ff */
[----:B------:R-:W-:-:S02]  /*0bb0*/  SHF.L.U32 R3, R3, R10, RZ ;  /* 0x0000000a03037219 */ /* 0x000fc400000006ff */
[----:B------:R-:W-:Y:S02]  /*0bc0*/  SEL R2, RZ, 0x1, !P1 ;  /* 0x00000001ff027807 */ /* 0x000fe40004800000 */
[----:B------:R-:W-:Y:S02]  /*0bd0*/  SEL R12, RZ, 0x1, !P2 ;  /* 0x00000001ff0c7807 */ /* 0x000fe40005000000 */
[----:B------:R-:W-:Y:S02]  /*0be0*/  LOP3.LUT R3, R17, R3, R14, 0xfe, !PT ;  /* 0x0000000311037212 */ /* 0x000fe400078efe0e */
[----:B------:R-:W-:Y:S02]  /*0bf0*/  SHF.L.U32 R2, R2, R13, RZ ;  /* 0x0000000d02027219 */ /* 0x000fe400000006ff */
[----:B------:R-:W-:Y:S02]  /*0c00*/  SHF.L.U32 R12, R12, R21, RZ ;  /* 0x000000150c0c7219 */ /* 0x000fe400000006ff */
[----:B------:R-:W-:-:S02]  /*0c10*/  LOP3.LUT P2, RZ, R4, 0x7fffffff, RZ, 0xc0, !PT ;  /* 0x7fffffff04ff7812 */ /* 0x000fc4000784c0ff */
[----:B------:R-:W-:Y:S01]  /*0c20*/  LOP3.LUT P1, RZ, R5, 0x7fffffff, RZ, 0xc0, !PT ;  /* 0x7fffffff05ff7812 */ /* 0x000fe2000782c0ff */
[----:B------:R-:W-:Y:S01]  /*0c30*/  VIADD R4, R10, 0x5 ;  /* 0x000000050a047836 */ /* 0x000fe20000000000 */
[----:B------:R-:W-:Y:S01]  /*0c40*/  LOP3.LUT R2, R12, R3, R2, 0xfe, !PT ;  /* 0x000000030c027212 */ /* 0x000fe200078efe02 */
[C---:B------:R-:W-:Y:S01]  /*0c50*/  VIADD R12, R10.reuse, 0x6 ;  /* 0x000000060a0c7836 */ /* 0x040fe20000000000 */
[----:B------:R-:W-:Y:S02]  /*0c60*/  SEL R3, RZ, 0x1, !P2 ;  /* 0x00000001ff037807 */ /* 0x000fe40005000000 */
[----:B------:R-:W-:Y:S02]  /*0c70*/  LOP3.LUT P2, RZ, R11, 0x7fffffff, RZ, 0xc0, !PT ;  /* 0x7fffffff0bff7812 */ /* 0x000fe4000784c0ff */
[----:B------:R-:W-:Y:S01]  /*0c80*/  SEL R5, RZ, 0x1, !P1 ;  /* 0x00000001ff057807 */ /* 0x000fe20004800000 */
[----:B------:R-:W-:Y:S01]  /*0c90*/  VIADD R11, R10, 0x7 ;  /* 0x000000070a0b7836 */ /* 0x000fe20000000000 */
[----:B------:R-:W-:-:S02]  /*0ca0*/  SHF.L.U32 R3, R3, R4, RZ ;  /* 0x0000000403037219 */ /* 0x000fc400000006ff */
[----:B------:R-:W-:Y:S02]  /*0cb0*/  SEL R4, RZ, 0x1, !P2 ;  /* 0x00000001ff047807 */ /* 0x000fe40005000000 */
[----:B------:R-:W-:Y:S02]  /*0cc0*/  SHF.L.U32 R5, R5, R12, RZ ;  /* 0x0000000c05057219 */ /* 0x000fe400000006ff */
[----:B------:R-:W-:Y:S02]  /*0cd0*/  SHF.L.U32 R4, R4, R11, RZ ;  /* 0x0000000b04047219 */ /* 0x000fe400000006ff */
[----:B------:R-:W-:-:S04]  /*0ce0*/  LOP3.LUT R3, R5, R2, R3, 0xfe, !PT ;  /* 0x0000000205037212 */ /* 0x000fc800078efe03 */
[----:B------:R-:W-:-:S07]  /*0cf0*/  LOP3.LUT R16, R16, R3, R4, 0xfe, !PT ;  /* 0x0000000310107212 */ /* 0x000fce00078efe04 */
.L_x_6:
[----:B------:R-:W-:Y:S05]  /*0d00*/  BSYNC.RECONVERGENT B1 ;  /* 0x0000000000017941 */ /* 0x000fea0003800200 */
.L_x_5:
        /* <DEDUP_REMOVED lines=12> */
[----:B------:R-:W5:Y:S01]  /*0dd0*/  LDG.E.CONSTANT R13, desc[UR4][R2.64+0xc] ;  /* 0x00000c04020d7981 */ /* 0x000f62000c1e9900 */
[----:B------:R-:W-:-:S02]  /*0de0*/  IMAD.IADD R5, R15, 0x1, -R6 ;  /* 0x000000010f057824 */ /* 0x000fc400078e0a06 */
[----:B------:R-:W-:Y:S02]  /*0df0*/  VIADD R15, R15, 0x4 ;  /* 0x000000040f0f7836 */ /* 0x000fe40000000000 */
[----:B------:R-:W-:Y:S01]  /*0e00*/  VIADD R11, R5, 0x1 ;  /* 0x00000001050b7836 */ /* 0x000fe20000000000 */
[----:B--2---:R-:W-:Y:S02]  /*0e10*/  LOP3.LUT P1, RZ, R10, 0x7fffffff, RZ, 0xc0, !PT ;  /* 0x7fffffff0aff7812 */ /* 0x004fe4000782c0ff */
[----:B---3--:R-:W-:Y:S02]  /*0e20*/  LOP3.LUT P2, RZ, R4, 0x7fffffff, RZ, 0xc0, !PT ;  /* 0x7fffffff04ff7812 */ /* 0x008fe4000784c0ff */
[----:B------:R-:W-:Y:S02]  /*0e30*/  SEL R10, RZ, 0x1, !P1 ;  /* 0x00000001ff0a7807 */ /* 0x000fe40004800000 */
[----:B----4-:R-:W-:Y:S02]  /*0e40*/  LOP3.LUT P1, RZ, R12, 0x7fffffff, RZ, 0xc0, !PT ;  /* 0x7fffffff0cff7812 */ /* 0x010fe4000782c0ff */
[----:B------:R-:W-:-:S02]  /*0e50*/  SEL R4, RZ, 0x1, !P2 ;  /* 0x00000001ff047807 */ /* 0x000fc40005000000 */
[----:B-----5:R-:W-:Y:S01]  /*0e60*/  LOP3.LUT P2, RZ, R13, 0x7fffffff, RZ, 0xc0, !PT ;  /* 0x7fffffff0dff7812 */ /* 0x020fe2000784c0ff */
[C---:B------:R-:W-:Y:S01]  /*0e70*/  VIADD R13, R5.reuse, 0x2 ;  /* 0x00000002050d7836 */ /* 0x040fe20000000000 */
[----:B------:R-:W-:Y:S02]  /*0e80*/  SEL R2, RZ, 0x1, !P1 ;  /* 0x00000001ff027807 */ /* 0x000fe40004800000 */
[----:B------:R-:W-:Y:S01]  /*0e90*/  SHF.L.U32 R11, R10, R11, RZ ;  /* 0x0000000b0a0b7219 */ /* 0x000fe200000006ff */
[----:B------:R-:W-:Y:S01]  /*0ea0*/  VIADD R10, R5, 0x3 ;  /* 0x00000003050a7836 */ /* 0x000fe20000000000 */
[----:B------:R-:W-:Y:S02]  /*0eb0*/  SHF.L.U32 R4, R4, R5, RZ ;  /* 0x0000000504047219 */ /* 0x000fe400000006ff */
[----:B------:R-:W-:Y:S02]  /*0ec0*/  SEL R3, RZ, 0x1, !P2 ;  /* 0x00000001ff037807 */ /* 0x000fe40005000000 */
[----:B------:R-:W-:-:S02]  /*0ed0*/  SHF.L.U32 R2, R2, R13, RZ ;  /* 0x0000000d02027219 */ /* 0x000fc400000006ff */
[----:B------:R-:W-:Y:S02]  /*0ee0*/  SHF.L.U32 R3, R3, R10, RZ ;  /* 0x0000000a03037219 */ /* 0x000fe400000006ff */
[----:B------:R-:W-:-:S04]  /*0ef0*/  LOP3.LUT R11, R2, R4, R11, 0xfe, !PT ;  /* 0x00000004020b7212 */ /* 0x000fc800078efe0b */
[----:B------:R-:W-:-:S07]  /*0f00*/  LOP3.LUT R16, R16, R11, R3, 0xfe, !PT ;  /* 0x0000000b10107212 */ /* 0x000fce00078efe03 */
.L_x_8:
[----:B------:R-:W-:Y:S05]  /*0f10*/  BSYNC.RECONVERGENT B1 ;  /* 0x0000000000017941 */ /* 0x000fea0003800200 */
.L_x_7:
[----:B------:R-:W-:Y:S05]  /*0f20*/  @!P0 BRA `(.L_x_1) ;  /* 0x00000000003c8947 */ /* 0x000fea0003800000 */
[----:B------:R-:W0:Y:S01]  /*0f30*/  LDC.64 R2, c[0x0][0x380] ;  /* 0x0000e000ff027b82 */ /* 0x000e220000000a00 */
[----:B------:R-:W-:Y:S02]  /*0f40*/  IMAD.IADD R6, R15, 0x1, -R6 ;  /* 0x000000010f067824 */ /* 0x000fe400078e0a06 */
[----:B------:R-:W-:Y:S02]  /*0f50*/  IMAD R7, R0, R7, R15 ;  /* 0x0000000700077224 */ /* 0x000fe400078e020f */
[----:B------:R-:W-:-:S07]  /*0f60*/  IMAD.MOV R8, RZ, RZ, -R8 ;  /* 0x000000ffff087224 */ /* 0x000fce00078e0a08 */
.L_x_9:
[----:B0-----:R-:W-:-:S06]  /*0f70*/  IMAD.WIDE R4, R7, 0x4, R2 ;  /* 0x0000000407047825 */ /* 0x001fcc00078e0202 */
[----:B------:R-:W2:Y:S01]  /*0f80*/  LDG.E.CONSTANT R4, desc[UR4][R4.64] ;  /* 0x0000000404047981 */ /* 0x000ea2000c1e9900 */
[----:B------:R-:W-:Y:S02]  /*0f90*/  VIADD R8, R8, 0x1 ;  /* 0x0000000108087836 */ /* 0x000fe40000000000 */
[----:B------:R-:W-:Y:S01]  /*0fa0*/  VIADD R7, R7, 0x1 ;  /* 0x0000000107077836 */ /* 0x000fe20000000000 */
[----:B--2---:R-:W-:-:S04]  /*0fb0*/  LOP3.LUT P0, RZ, R4, 0x7fffffff, RZ, 0xc0, !PT ;  /* 0x7fffffff04ff7812 */ /* 0x004fc8000780c0ff */
[----:B------:R-:W-:Y:S02]  /*0fc0*/  SEL R11, RZ, 0x1, !P0 ;  /* 0x00000001ff0b7807 */ /* 0x000fe40004000000 */
[----:B------:R-:W-:Y:S02]  /*0fd0*/  ISETP.NE.AND P0, PT, R8, RZ, PT ;  /* 0x000000ff0800720c */ /* 0x000fe40003f05270 */
[----:B------:R-:W-:Y:S01]  /*0fe0*/  SHF.L.U32 R11, R11, R6, RZ ;  /* 0x000000060b0b7219 */ /* 0x000fe200000006ff */
[----:B------:R-:W-:-:S03]  /*0ff0*/  VIADD R6, R6, 0x1 ;  /* 0x0000000106067836 */ /* 0x000fc60000000000 */
[----:B------:R-:W-:-:S07]  /*1000*/  LOP3.LUT R16, R11, R16, RZ, 0xfc, !PT ;  /* 0x000000100b107212 */ /* 0x000fce00078efcff */
[----:B------:R-:W-:Y:S05]  /*1010*/  @P0 BRA `(.L_x_9) ;  /* 0xfffffffc00d40947 */ /* 0x000fea000383ffff */
.L_x_1:
[----:B------:R-:W-:Y:S05]  /*1020*/  BSYNC.RECONVERGENT B0 ;  /* 0x0000000000007941 */ /* 0x000fea0003800200 */
.L_x_0:
[----:B------:R-:W0:Y:S01]  /*1030*/  LDC.64 R2, c[0x0][0x388] ;  /* 0x0000e200ff027b82 */ /* 0x000e220000000a00 */
[----:B------:R-:W1:Y:S02]  /*1040*/  LDCU UR6, c[0x0][0x3a0] ;  /* 0x00007400ff0677ac */ /* 0x000e640008000800 */
[----:B-1----:R-:W-:-:S04]  /*1050*/  IMAD R9, R0, UR6, R9 ;  /* 0x0000000600097c24 */ /* 0x002fc8000f8e0209 */
[----:B0-----:R-:W-:-:S05]  /*1060*/  IMAD.WIDE R2, R9, 0x4, R2 ;  /* 0x0000000409027825 */ /* 0x001fca00078e0202 */
[----:B------:R-:W-:Y:S01]  /*1070*/  STG.E desc[UR4][R2.64], R16 ;  /* 0x0000001002007986 */ /* 0x000fe2000c101904 */
[----:B------:R-:W-:Y:S05]  /*1080*/  EXIT ;  /* 0x000000000000794d */ /* 0x000fea0003800000 */
.L_x_10:
[----:B------:R-:W-:-:S00]  /*1090*/  BRA `(.L_x_10) ;  /* 0xfffffffc00fc7947 */ /* 0x000fc0000383ffff */
[----:B------:R-:W-:-:S00]  /*10a0*/  NOP ;  /* 0x0000000000007918 */ /* 0x000fc00000000000 */
        /* <DEDUP_REMOVED lines=13> */
.L_x_11:


//--------------------- .nv.shared.reserved.0     --------------------------
	.section	.nv.shared.reserved.0,"aw",@nobits
	.weak		__nv_reservedSMEM_offset_0_alias
	.size		__nv_reservedSMEM_offset_0_alias, 0, 64
	.other		__nv_reservedSMEM_offset_0_alias,@"STO_CUDA_RESERVED_SHARED STV_DEFAULT"
__nv_reservedSMEM_offset_0_alias:
	.zero		0
	.zero		64


//--------------------- .nv.constant0._Z22pack_bits_float_kernelPKfPiiiiii --------------------------
	.section	.nv.constant0._Z22pack_bits_float_kernelPKfPiiiiii,"a",@progbits
	.sectionflags	@""
	.align	4
.nv.constant0._Z22pack_bits_float_kernelPKfPiiiiii:
	.zero		932


//--------------------- SYMBOLS --------------------------

	.type		.nv.reservedSmem.offset0,@object
	.size		.nv.reservedSmem.offset0,0x4
